	.headerflags	@"EF_CUDA_TEXMODE_UNIFIED EF_CUDA_64BIT_ADDRESS EF_CUDA_ACCELERATORS EF_CUDA_SM90 EF_CUDA_VIRTUAL_SM(EF_CUDA_SM90)"
	.elftype	@"ET_EXEC"


//--------------------- .nv.info                  --------------------------
	.section	.nv.info,"",@"SHT_CUDA_INFO"
	.align	4


	//----- nvinfo : EIATTR_REGCOUNT
	.align		4
        /*0000*/ 	.byte	0x04, 0x2f
        /*0002*/ 	.short	(.L_1 - .L_0)
	.align		4
.L_0:
        /*0004*/ 	.word	index@(triton_poi_fused_4)
        /*0008*/ 	.word	0x00000018


	//----- nvinfo : EIATTR_MIN_STACK_SIZE
	.align		4
.L_1:
        /*000c*/ 	.byte	0x04, 0x12
        /*000e*/ 	.short	(.L_3 - .L_2)
	.align		4
.L_2:
        /*0010*/ 	.word	index@(triton_poi_fused_4)
        /*0014*/ 	.word	0x00000000


	//----- nvinfo : EIATTR_FRAME_SIZE
	.align		4
.L_3:
        /*0018*/ 	.byte	0x04, 0x11
        /*001a*/ 	.short	(.L_5 - .L_4)
	.align		4
.L_4:
        /*001c*/ 	.word	index@(triton_poi_fused_4)
        /*0020*/ 	.word	0x00000000


	//----- nvinfo : EIATTR_MIN_STACK_SIZE
	.align		4
.L_5:
        /*0024*/ 	.byte	0x04, 0x12
        /*0026*/ 	.short	(.L_7 - .L_6)
	.align		4
.L_6:
        /*0028*/ 	.word	index@(triton_poi_fused_4)
        /*002c*/ 	.word	0x00000000
.L_7:


//--------------------- .nv.info.triton_poi_fused_4 --------------------------
	.section	.nv.info.triton_poi_fused_4,"",@"SHT_CUDA_INFO"
	.sectionflags	@""
	.align	4


	//----- nvinfo : EIATTR_CUDA_API_VERSION
	.align		4
        /*0000*/ 	.byte	0x04, 0x37
        /*0002*/ 	.short	(.L_9 - .L_8)
.L_8:
        /*0004*/ 	.word	0x0000007c


	//----- nvinfo : EIATTR_KPARAM_INFO
	.align		4
.L_9:
        /*0008*/ 	.byte	0x04, 0x17
        /*000a*/ 	.short	(.L_11 - .L_10)
.L_10:
        /*000c*/ 	.word	0x00000000
        /*0010*/ 	.short	0x0002
        /*0012*/ 	.short	0x0010
        /*0014*/ 	.byte	0x00, 0xf0, 0x11, 0x00


	//----- nvinfo : EIATTR_KPARAM_INFO
	.align		4
.L_11:
        /*0018*/ 	.byte	0x04, 0x17
        /*001a*/ 	.short	(.L_13 - .L_12)
.L_12:
        /*001c*/ 	.word	0x00000000
        /*0020*/ 	.short	0x0001
        /*0022*/ 	.short	0x0008
        /*0024*/ 	.byte	0x00, 0xf4, 0x21, 0x00


	//----- nvinfo : EIATTR_KPARAM_INFO
	.align		4
.L_13:
        /*0028*/ 	.byte	0x04, 0x17
        /*002a*/ 	.short	(.L_15 - .L_14)
.L_14:
        /*002c*/ 	.word	0x00000000
        /*0030*/ 	.short	0x0000
        /*0032*/ 	.short	0x0000
        /*0034*/ 	.byte	0x00, 0xf4, 0x21, 0x00


	//----- nvinfo : EIATTR_SPARSE_MMA_MASK
	.align		4
.L_15:
        /*0038*/ 	.byte	0x03, 0x50
        /*003a*/ 	.short	0x0000


	//----- nvinfo : EIATTR_MAXREG_COUNT
	.align		4
        /*003c*/ 	.byte	0x03, 0x1b
        /*003e*/ 	.short	0x00ff


	//----- nvinfo : EIATTR_EXIT_INSTR_OFFSETS
	.align		4
        /*0040*/ 	.byte	0x04, 0x1c
        /*0042*/ 	.short	(.L_17 - .L_16)


	//   ....[0]....
.L_16:
        /*0044*/ 	.word	0x000003d0


	//   ....[1]....
        /*0048*/ 	.word	0x00000410


	//----- nvinfo : EIATTR_REQNTID
	.align		4
.L_17:
        /*004c*/ 	.byte	0x04, 0x10
        /*004e*/ 	.short	(.L_19 - .L_18)
.L_18:
        /*0050*/ 	.word	0x00000020
        /*0054*/ 	.word	0x00000001
        /*0058*/ 	.word	0x00000001


	//----- nvinfo : EIATTR_CBANK_PARAM_SIZE
	.align		4
.L_19:
        /*005c*/ 	.byte	0x03, 0x19
        /*005e*/ 	.short	0x0014


	//----- nvinfo : EIATTR_PARAM_CBANK
	.align		4
        /*0060*/ 	.byte	0x04, 0x0a
        /*0062*/ 	.short	(.L_21 - .L_20)
	.align		4
.L_20:
        /*0064*/ 	.word	index@(.nv.constant0.triton_poi_fused_4)
        /*0068*/ 	.short	0x0210
        /*006a*/ 	.short	0x0014


	//----- nvinfo : EIATTR_SW_WAR
	.align		4
.L_21:
        /*006c*/ 	.byte	0x04, 0x36
        /*006e*/ 	.short	(.L_23 - .L_22)
.L_22:
        /*0070*/ 	.word	0x00000008
.L_23:


//--------------------- .nv.callgraph             --------------------------
	.section	.nv.callgraph,"",@"SHT_CUDA_CALLGRAPH"
	.align	4
	.sectionentsize	8
	.align		4
        /*0000*/ 	.word	0x00000000
	.align		4
        /*0004*/ 	.word	0xffffffff
	.align		4
        /*0008*/ 	.word	0x00000000
	.align		4
        /*000c*/ 	.word	0xfffffffe
	.align		4
        /*0010*/ 	.word	0x00000000
	.align		4
        /*0014*/ 	.word	0xfffffffd
	.align		4
        /*0018*/ 	.word	0x00000000
	.align		4
        /*001c*/ 	.word	0xfffffffc


//--------------------- .text.triton_poi_fused_4  --------------------------
	.section	.text.triton_poi_fused_4,"ax",@progbits
	.align	128
        .global         triton_poi_fused_4
        .type           triton_poi_fused_4,@function
        .size           triton_poi_fused_4,(.L_x_1 - triton_poi_fused_4)
        .other          triton_poi_fused_4,@"STO_CUDA_ENTRY STV_DEFAULT"
triton_poi_fused_4:
.text.triton_poi_fused_4:
[----:B------:R-:W0:Y:S02]  /*0000*/  LDC R1, c[0x0][0x28] ;  /* 0x00000a00ff017b82 */ /* 0x000e240000000800 */
[----:B------:R-:W1:Y:S01]  /*0010*/  S2R R0, SR_TID.X ;  /* 0x0000000000007919 */ /* 0x000e620000002100 */
[----:B------:R-:W2:Y:S01]  /*0020*/  LDC.64 R10, c[0x0][0x210] ;  /* 0x00008400ff0a7b82 */ /* 0x000ea20000000a00 */
[----:B------:R-:W-:Y:S01]  /*0030*/  IMAD.MOV.U32 R21, RZ, RZ, RZ ;  /* 0x000000ffff157224 */ /* 0x000fe200078e00ff */
[----:B------:R-:W-:Y:S01]  /*0040*/  ULDC.64 UR4, c[0x0][0x208] ;  /* 0x0000820000047ab9 */ /* 0x000fe20000000a00 */
[----:B------:R-:W3:Y:S01]  /*0050*/  S2R R13, SR_CTAID.X ;  /* 0x00000000000d7919 */ /* 0x000ee20000002500 */
[----:B------:R-:W-:Y:S02]  /*0060*/  IMAD.MOV.U32 R19, RZ, RZ, RZ ;  /* 0x000000ffff137224 */ /* 0x000fe400078e00ff */
[----:B-1----:R-:W-:Y:S01]  /*0070*/  IMAD.SHL.U32 R0, R0, 0x2, RZ ;  /* 0x0000000200007824 */ /* 0x002fe200078e00ff */
[----:B---3--:R-:W-:-:S04]  /*0080*/  SHF.R.S32.HI R2, RZ, 0x19, R13 ;  /* 0x00000019ff027819 */ /* 0x008fc8000001140d */
[----:B------:R-:W-:Y:S02]  /*0090*/  LOP3.LUT R0, R0, 0x3e, RZ, 0xc0, !PT ;  /* 0x0000003e00007812 */ /* 0x000fe400078ec0ff */
[----:B------:R-:W-:-:S03]  /*00a0*/  SGXT R2, R2, 0x1 ;  /* 0x000000010202781a */ /* 0x000fc60000000200 */
[----:B------:R-:W-:-:S05]  /*00b0*/  IMAD R13, R13, 0x40, R0 ;  /* 0x000000400d0d7824 */ /* 0x000fca00078e0200 */
[----:B------:R-:W-:Y:S02]  /*00c0*/  LEA.HI R2, R2, R13, RZ, 0x2 ;  /* 0x0000000d02027211 */ /* 0x000fe400078f10ff */
[----:B------:R-:W-:Y:S02]  /*00d0*/  ISETP.GE.AND P0, PT, R13, 0x40, PT ;  /* 0x000000400d00780c */ /* 0x000fe40003f06270 */
[----:B------:R-:W-:-:S05]  /*00e0*/  LOP3.LUT R0, R2, 0xfffffffc, RZ, 0xc0, !PT ;  /* 0xfffffffc02007812 */ /* 0x000fca00078ec0ff */
[C---:B------:R-:W-:Y:S02]  /*00f0*/  VIADD R3, R0.reuse, 0x40 ;  /* 0x0000004000037836 */ /* 0x040fe40000000000 */
[----:B------:R-:W-:Y:S02]  /*0100*/  VIADD R5, R0, 0x41 ;  /* 0x0000004100057836 */ /* 0x000fe40000000000 */
[----:B--2---:R-:W-:Y:S01]  /*0110*/  IMAD.WIDE R2, R3, 0x4, R10 ;  /* 0x0000000403027825 */ /* 0x004fe200078e020a */
[----:B------:R-:W-:-:S04]  /*0120*/  CS2R R14, SRZ ;  /* 0x00000000000e7805 */ /* 0x000fc8000001ff00 */
[----:B------:R-:W2:Y:S01]  /*0130*/  @!P0 LDG.E.EL R21, desc[UR4][R2.64] ;  /* 0x0000000402158981 */ /* 0x000ea2000c2e1900 */
[----:B------:R-:W-:-:S03]  /*0140*/  IMAD.MOV.U32 R12, RZ, RZ, RZ ;  /* 0x000000ffff0c7224 */ /* 0x000fc600078e00ff */
[----:B------:R-:W3:Y:S01]  /*0150*/  @!P0 LDG.E.EL R19, desc[UR4][R2.64] ;  /* 0x0000000402138981 */ /* 0x000ee2000c2e1900 */
[----:B------:R-:W-:Y:S01]  /*0160*/  IMAD.WIDE R4, R5, 0x4, R10 ;  /* 0x0000000405047825 */ /* 0x000fe200078e020a */
[----:B------:R-:W-:-:S03]  /*0170*/  CS2R R16, SRZ ;  /* 0x0000000000107805 */ /* 0x000fc6000001ff00 */
[----:B------:R-:W-:Y:S01]  /*0180*/  VIADD R7, R0, 0x42 ;  /* 0x0000004200077836 */ /* 0x000fe20000000000 */
[----:B------:R-:W4:Y:S04]  /*0190*/  @!P0 LDG.E.EL R12, desc[UR4][R4.64] ;  /* 0x00000004040c8981 */ /* 0x000f28000c2e1900 */
[----:B------:R1:W5:Y:S01]  /*01a0*/  @!P0 LDG.E.EL R14, desc[UR4][R4.64] ;  /* 0x00000004040e8981 */ /* 0x000362000c2e1900 */
[----:B------:R-:W-:-:S05]  /*01b0*/  IMAD.WIDE R6, R7, 0x4, R10 ;  /* 0x0000000407067825 */ /* 0x000fca00078e020a */
[----:B------:R-:W5:Y:S04]  /*01c0*/  @!P0 LDG.E.EL R15, desc[UR4][R6.64] ;  /* 0x00000004060f8981 */ /* 0x000f68000c2e1900 */
[----:B------:R-:W5:Y:S01]  /*01d0*/  @!P0 LDG.E.EL R16, desc[UR4][R6.64] ;  /* 0x0000000406108981 */ /* 0x000f62000c2e1900 */
[----:B------:R-:W-:Y:S01]  /*01e0*/  VIADD R9, R0, 0x43 ;  /* 0x0000004300097836 */ /* 0x000fe20000000000 */
[----:B-1----:R-:W1:Y:S01]  /*01f0*/  LDC.64 R4, c[0x0][0x218] ;  /* 0x00008600ff047b82 */ /* 0x002e620000000a00 */
[----:B------:R-:W-:Y:S02]  /*0200*/  IMAD.MOV.U32 R0, RZ, RZ, RZ ;  /* 0x000000ffff007224 */ /* 0x000fe400078e00ff */
[----:B------:R-:W-:-:S05]  /*0210*/  IMAD.WIDE R8, R9, 0x4, R10 ;  /* 0x0000000409087825 */ /* 0x000fca00078e020a */
[----:B------:R-:W5:Y:S04]  /*0220*/  @!P0 LDG.E.EL R0, desc[UR4][R8.64] ;  /* 0x0000000408008981 */ /* 0x000f68000c2e1900 */
[----:B------:R-:W5:Y:S01]  /*0230*/  @!P0 LDG.E.EL R17, desc[UR4][R8.64] ;  /* 0x0000000408118981 */ /* 0x000f62000c2e1900 */
[----:B------:R-:W-:-:S04]  /*0240*/  VIADD R3, R13, 0x40 ;  /* 0x000000400d037836 */ /* 0x000fc80000000000 */
[----:B------:R-:W-:Y:S01]  /*0250*/  IMAD.WIDE R2, R3, 0x4, R10 ;  /* 0x0000000403027825 */ /* 0x000fe200078e020a */
[----:B------:R-:W-:-:S06]  /*0260*/  CS2R R10, SRZ ;  /* 0x00000000000a7805 */ /* 0x000fcc000001ff00 */
[----:B------:R1:W5:Y:S02]  /*0270*/  @!P0 LDG.E.64 R10, desc[UR4][R2.64] ;  /* 0x00000004020a8981 */ /* 0x000364000c1e1b00 */
[----:B-1----:R-:W-:Y:S01]  /*0280*/  IMAD.WIDE R2, R13, 0x4, R4 ;  /* 0x000000040d027825 */ /* 0x002fe200078e0204 */
[----:B--2---:R-:W-:Y:S02]  /*0290*/  FSETP.NAN.AND P3, PT, R21, R21, PT ;  /* 0x000000151500720b */ /* 0x004fe40003f68000 */
[----:B---3--:R-:W-:Y:S02]  /*02a0*/  FSETP.NAN.AND P4, PT, R19, R19, PT ;  /* 0x000000131300720b */ /* 0x008fe40003f88000 */
[----:B----4-:R-:W-:Y:S02]  /*02b0*/  FSETP.GT.AND P1, PT, R21, R12, PT ;  /* 0x0000000c1500720b */ /* 0x010fe40003f24000 */
[----:B-----5:R-:W-:-:S07]  /*02c0*/  FSETP.GT.AND P2, PT, R19, R14, PT ;  /* 0x0000000e1300720b */ /* 0x020fce0003f44000 */
[----:B------:R-:W-:Y:S02]  /*02d0*/  @!P3 FSEL R21, R21, R12, P1 ;  /* 0x0000000c1515b208 */ /* 0x000fe40000800000 */
[----:B------:R-:W-:Y:S02]  /*02e0*/  @!P4 FSEL R19, R19, R14, P2 ;  /* 0x0000000e1313c208 */ /* 0x000fe40001000000 */
[C---:B------:R-:W-:Y:S02]  /*02f0*/  FSETP.GT.AND P1, PT, R21.reuse, R15, PT ;  /* 0x0000000f1500720b */ /* 0x040fe40003f24000 */
[----:B------:R-:W-:Y:S02]  /*0300*/  FSETP.NAN.AND P3, PT, R21, R21, PT ;  /* 0x000000151500720b */ /* 0x000fe40003f68000 */
[C---:B------:R-:W-:Y:S02]  /*0310*/  FSETP.GT.AND P2, PT, R19.reuse, R16, PT ;  /* 0x000000101300720b */ /* 0x040fe40003f44000 */
[----:B------:R-:W-:-:S07]  /*0320*/  FSETP.NAN.AND P4, PT, R19, R19, PT ;  /* 0x000000131300720b */ /* 0x000fce0003f88000 */
[----:B------:R-:W-:-:S04]  /*0330*/  @!P1 FSEL R21, R21, R15, P3 ;  /* 0x0000000f15159208 */ /* 0x000fc80001800000 */
[----:B------:R-:W-:Y:S02]  /*0340*/  @!P2 FSEL R19, R19, R16, P4 ;  /* 0x000000101313a208 */ /* 0x000fe40002000000 */
[----:B------:R-:W-:Y:S02]  /*0350*/  FSETP.GT.AND P1, PT, R21, R0, PT ;  /* 0x000000001500720b */ /* 0x000fe40003f24000 */
[----:B------:R-:W-:Y:S02]  /*0360*/  FSETP.GT.AND P2, PT, R19, R17, PT ;  /* 0x000000111300720b */ /* 0x000fe40003f44000 */
[----:B------:R-:W-:Y:S02]  /*0370*/  FSETP.NAN.AND P3, PT, R21, R21, PT ;  /* 0x000000151500720b */ /* 0x000fe40003f68000 */
[----:B------:R-:W-:-:S07]  /*0380*/  FSETP.NAN.AND P4, PT, R19, R19, PT ;  /* 0x000000131300720b */ /* 0x000fce0003f88000 */
[----:B------:R-:W-:Y:S02]  /*0390*/  @!P1 FSEL R21, R21, R0, P3 ;  /* 0x0000000015159208 */ /* 0x000fe40001800000 */
[----:B------:R-:W-:-:S03]  /*03a0*/  @!P2 FSEL R19, R19, R17, P4 ;  /* 0x000000111313a208 */ /* 0x000fc60002000000 */
[----:B------:R-:W-:Y:S02]  /*03b0*/  FADD R10, -R21, R10 ;  /* 0x0000000a150a7221 */ /* 0x000fe40000000100 */
[----:B------:R-:W-:Y:S01]  /*03c0*/  FADD R11, -R19, R11 ;  /* 0x0000000b130b7221 */ /* 0x000fe20000000100 */
[----:B------:R-:W-:Y:S06]  /*03d0*/  @P0 EXIT ;  /* 0x000000000000094d */ /* 0x000fec0003800000 */
[----:B------:R-:W-:Y:S01]  /*03e0*/  FMUL R10, R10, 10 ;  /* 0x412000000a0a7820 */ /* 0x000fe20000400000 */
[----:B------:R-:W-:-:S05]  /*03f0*/  FMUL R11, R11, 10 ;  /* 0x412000000b0b7820 */ /* 0x000fca0000400000 */
[----:B------:R-:W-:Y:S01]  /*0400*/  STG.E.64 desc[UR4][R2.64], R10 ;  /* 0x0000000a02007986 */ /* 0x000fe2000c101b04 */
[----:B------:R-:W-:Y:S05]  /*0410*/  EXIT ;  /* 0x000000000000794d */ /* 0x000fea0003800000 */
.L_x_0:
[----:B------:R-:W-:-:S00]  /*0420*/  BRA `(.L_x_0) ;  /* 0xfffffffc00fc7947 */ /* 0x000fc0000383ffff */
[----:B------:R-:W-:-:S00]  /*0430*/  NOP ;  /* 0x0000000000007918 */ /* 0x000fc00000000000 */
        /* <DEDUP_REMOVED lines=12> */
.L_x_1:


//--------------------- .nv.constant0.triton_poi_fused_4 --------------------------
	.section	.nv.constant0.triton_poi_fused_4,"a",@progbits
	.sectionflags	@""
	.align	4
.nv.constant0.triton_poi_fused_4:
	.zero		548
